//
// Generated by NVIDIA NVVM Compiler
//
// Compiler Build ID: CL-36424714
// Cuda compilation tools, release 13.0, V13.0.88
// Based on NVVM 20.0.0
//

.version 9.0
.target sm_100
.address_size 64

	// .globl	_Z28single_step_gradient_descentPfS_S_S_iff

.visible .entry _Z28single_step_gradient_descentPfS_S_S_iff(
	.param .u64 .ptr .align 1 _Z28single_step_gradient_descentPfS_S_S_iff_param_0,
	.param .u64 .ptr .align 1 _Z28single_step_gradient_descentPfS_S_S_iff_param_1,
	.param .u64 .ptr .align 1 _Z28single_step_gradient_descentPfS_S_S_iff_param_2,
	.param .u64 .ptr .align 1 _Z28single_step_gradient_descentPfS_S_S_iff_param_3,
	.param .u32 _Z28single_step_gradient_descentPfS_S_S_iff_param_4,
	.param .f32 _Z28single_step_gradient_descentPfS_S_S_iff_param_5,
	.param .f32 _Z28single_step_gradient_descentPfS_S_S_iff_param_6
)
{
	.reg .pred 	%p<2>;
	.reg .b32 	%r<6>;
	.reg .b32 	%f<9>;
	.reg .b64 	%rd<14>;

	ld.param.u64 	%rd1, [_Z28single_step_gradient_descentPfS_S_S_iff_param_0];
	ld.param.u64 	%rd2, [_Z28single_step_gradient_descentPfS_S_S_iff_param_1];
	ld.param.u64 	%rd3, [_Z28single_step_gradient_descentPfS_S_S_iff_param_2];
	ld.param.u64 	%rd4, [_Z28single_step_gradient_descentPfS_S_S_iff_param_3];
	ld.param.u32 	%r2, [_Z28single_step_gradient_descentPfS_S_S_iff_param_4];
	ld.param.f32 	%f1, [_Z28single_step_gradient_descentPfS_S_S_iff_param_5];
	ld.param.f32 	%f2, [_Z28single_step_gradient_descentPfS_S_S_iff_param_6];
	mov.u32 	%r3, %tid.x;
	mov.u32 	%r4, %ntid.x;
	mov.u32 	%r5, %ctaid.x;
	mad.lo.s32 	%r1, %r4, %r5, %r3;
	setp.ge.s32 	%p1, %r1, %r2;
	@%p1 bra 	$L__BB0_2;
	cvta.to.global.u64 	%rd5, %rd1;
	cvta.to.global.u64 	%rd6, %rd2;
	cvta.to.global.u64 	%rd7, %rd3;
	cvta.to.global.u64 	%rd8, %rd4;
	mul.wide.s32 	%rd9, %r1, 4;
	add.s64 	%rd10, %rd5, %rd9;
	ld.global.f32 	%f3, [%rd10];
	fma.rn.f32 	%f4, %f2, %f3, %f1;
	add.s64 	%rd11, %rd6, %rd9;
	ld.global.f32 	%f5, [%rd11];
	sub.f32 	%f6, %f4, %f5;
	add.f32 	%f7, %f6, %f6;
	mul.f32 	%f8, %f3, %f7;
	add.s64 	%rd12, %rd7, %rd9;
	st.global.f32 	[%rd12], %f8;
	add.s64 	%rd13, %rd8, %rd9;
	st.global.f32 	[%rd13], %f7;
$L__BB0_2:
	ret;

}


// ===== COMPILED SASS (sm_100) =====

	.target	sm_100

	.elftype	@"ET_EXEC"


//--------------------- .note.nv.tkinfo           --------------------------
	.section	.note.nv.tkinfo,"",@"SHT_NOTE"
	.sectionflags	@"SHF_NOTE_NV_TKINFO"
	.tkinfo
        /*0018*/ 	.word	0x00000002
        /*0030*/ 	.string	""
        /*0030*/ 	.string	"ptxas"
        /*0030*/ 	.string	"Cuda compilation tools, release 13.0, V13.0.88"
        /*0030*/ 	.string	"Build cuda_13.0.r13.0/compiler.36424714_0"
        /*0030*/ 	.string	"-arch sm_100 -m 64 "



//--------------------- .note.nv.cuinfo           --------------------------
	.section	.note.nv.cuinfo,"",@"SHT_NOTE"
	.sectionflags	@"SHF_NOTE_NV_CUINFO"
        /*0018*/ 	.short	0x0002
        /*001a*/ 	.short	0x0064
        /*001c*/ 	.short	0x0082
	.zero		2


//--------------------- .nv.info                  --------------------------
	.section	.nv.info,"",@"SHT_CUDA_INFO"
	.align	4


	//----- nvinfo : EIATTR_REGCOUNT
	.align		4
        /*0000*/ 	.byte	0x04, 0x2f
        /*0002*/ 	.short	(.L_1 - .L_0)
	.align		4
.L_0:
        /*0004*/ 	.word	index@(_Z28single_step_gradient_descentPfS_S_S_iff)
        /*0008*/ 	.word	0x00000012


	//----- nvinfo : EIATTR_FRAME_SIZE
	.align		4
.L_1:
        /*000c*/ 	.byte	0x04, 0x11
        /*000e*/ 	.short	(.L_3 - .L_2)
	.align		4
.L_2:
        /*0010*/ 	.word	index@(_Z28single_step_gradient_descentPfS_S_S_iff)
        /*0014*/ 	.word	0x00000000


	//----- nvinfo : EIATTR_MIN_STACK_SIZE
	.align		4
.L_3:
        /*0018*/ 	.byte	0x04, 0x12
        /*001a*/ 	.short	(.L_5 - .L_4)
	.align		4
.L_4:
        /*001c*/ 	.word	index@(_Z28single_step_gradient_descentPfS_S_S_iff)
        /*0020*/ 	.word	0x00000000
.L_5:


//--------------------- .nv.compat                --------------------------
	.section	.nv.compat,"",@"SHT_CUDA_COMPAT_INFO"
	.align	4
        /*0000*/ 	.byte	0x02, 0x09, 0x00, 0x00, 0x02, 0x02, 0x01, 0x00, 0x02, 0x05, 0x05, 0x00, 0x03, 0x07, 0x01, 0x01
        /*0010*/ 	.byte	0x02, 0x03, 0x00, 0x00, 0x02, 0x06, 0x01, 0x00, 0x04, 0x0b, 0x08, 0x00, 0x09, 0x00, 0x00, 0x00
        /*0020*/ 	.byte	0x00, 0x00, 0x00, 0x00


//--------------------- .nv.info._Z28single_step_gradient_descentPfS_S_S_iff --------------------------
	.section	.nv.info._Z28single_step_gradient_descentPfS_S_S_iff,"",@"SHT_CUDA_INFO"
	.sectionflags	@""
	.align	4


	//----- nvinfo : EIATTR_CUDA_API_VERSION
	.align		4
        /*0000*/ 	.byte	0x04, 0x37
        /*0002*/ 	.short	(.L_7 - .L_6)
.L_6:
        /*0004*/ 	.word	0x00000082


	//----- nvinfo : EIATTR_KPARAM_INFO
	.align		4
.L_7:
        /*0008*/ 	.byte	0x04, 0x17
        /*000a*/ 	.short	(.L_9 - .L_8)
.L_8:
        /*000c*/ 	.word	0x00000000
        /*0010*/ 	.short	0x0006
        /*0012*/ 	.short	0x0028
        /*0014*/ 	.byte	0x00, 0xf0, 0x11, 0x00


	//----- nvinfo : EIATTR_KPARAM_INFO
	.align		4
.L_9:
        /*0018*/ 	.byte	0x04, 0x17
        /*001a*/ 	.short	(.L_11 - .L_10)
.L_10:
        /*001c*/ 	.word	0x00000000
        /*0020*/ 	.short	0x0005
        /*0022*/ 	.short	0x0024
        /*0024*/ 	.byte	0x00, 0xf0, 0x11, 0x00


	//----- nvinfo : EIATTR_KPARAM_INFO
	.align		4
.L_11:
        /*0028*/ 	.byte	0x04, 0x17
        /*002a*/ 	.short	(.L_13 - .L_12)
.L_12:
        /*002c*/ 	.word	0x00000000
        /*0030*/ 	.short	0x0004
        /*0032*/ 	.short	0x0020
        /*0034*/ 	.byte	0x00, 0xf0, 0x11, 0x00


	//----- nvinfo : EIATTR_KPARAM_INFO
	.align		4
.L_13:
        /*0038*/ 	.byte	0x04, 0x17
        /*003a*/ 	.short	(.L_15 - .L_14)
.L_14:
        /*003c*/ 	.word	0x00000000
        /*0040*/ 	.short	0x0003
        /*0042*/ 	.short	0x0018
        /*0044*/ 	.byte	0x00, 0xf5, 0x21, 0x00


	//----- nvinfo : EIATTR_KPARAM_INFO
	.align		4
.L_15:
        /*0048*/ 	.byte	0x04, 0x17
        /*004a*/ 	.short	(.L_17 - .L_16)
.L_16:
        /*004c*/ 	.word	0x00000000
        /*0050*/ 	.short	0x0002
        /*0052*/ 	.short	0x0010
        /*0054*/ 	.byte	0x00, 0xf5, 0x21, 0x00


	//----- nvinfo : EIATTR_KPARAM_INFO
	.align		4
.L_17:
        /*0058*/ 	.byte	0x04, 0x17
        /*005a*/ 	.short	(.L_19 - .L_18)
.L_18:
        /*005c*/ 	.word	0x00000000
        /*0060*/ 	.short	0x0001
        /*0062*/ 	.short	0x0008
        /*0064*/ 	.byte	0x00, 0xf5, 0x21, 0x00


	//----- nvinfo : EIATTR_KPARAM_INFO
	.align		4
.L_19:
        /*0068*/ 	.byte	0x04, 0x17
        /*006a*/ 	.short	(.L_21 - .L_20)
.L_20:
        /*006c*/ 	.word	0x00000000
        /*0070*/ 	.short	0x0000
        /*0072*/ 	.short	0x0000
        /*0074*/ 	.byte	0x00, 0xf5, 0x21, 0x00


	//----- nvinfo : EIATTR_SPARSE_MMA_MASK
	.align		4
.L_21:
        /*0078*/ 	.byte	0x03, 0x50
        /*007a*/ 	.short	0x0000


	//----- nvinfo : EIATTR_MAXREG_COUNT
	.align		4
        /*007c*/ 	.byte	0x03, 0x1b
        /*007e*/ 	.short	0x00ff


	//----- nvinfo : EIATTR_MERCURY_ISA_VERSION
	.align		4
        /*0080*/ 	.byte	0x03, 0x5f
        /*0082*/ 	.short	0x0101


	//----- nvinfo : EIATTR_VRC_CTA_INIT_COUNT
	.align		4
        /*0084*/ 	.byte	0x02, 0x4a
	.zero		1
	.zero		1


	//----- nvinfo : EIATTR_EXIT_INSTR_OFFSETS
	.align		4
        /*0088*/ 	.byte	0x04, 0x1c
        /*008a*/ 	.short	(.L_23 - .L_22)


	//   ....[0]....
.L_22:
        /*008c*/ 	.word	0x00000070


	//   ....[1]....
        /*0090*/ 	.word	0x000001b0


	//----- nvinfo : EIATTR_CBANK_PARAM_SIZE
	.align		4
.L_23:
        /*0094*/ 	.byte	0x03, 0x19
        /*0096*/ 	.short	0x002c


	//----- nvinfo : EIATTR_PARAM_CBANK
	.align		4
        /*0098*/ 	.byte	0x04, 0x0a
        /*009a*/ 	.short	(.L_25 - .L_24)
	.align		4
.L_24:
        /*009c*/ 	.word	index@(.nv.constant0._Z28single_step_gradient_descentPfS_S_S_iff)
        /*00a0*/ 	.short	0x0380
        /*00a2*/ 	.short	0x002c


	//----- nvinfo : EIATTR_SW_WAR
	.align		4
.L_25:
        /*00a4*/ 	.byte	0x04, 0x36
        /*00a6*/ 	.short	(.L_27 - .L_26)
.L_26:
        /*00a8*/ 	.word	0x00000008
.L_27:


//--------------------- .nv.callgraph             --------------------------
	.section	.nv.callgraph,"",@"SHT_CUDA_CALLGRAPH"
	.align	4
	.sectionentsize	8
	.align		4
        /*0000*/ 	.word	0x00000000
	.align		4
        /*0004*/ 	.word	0xffffffff
	.align		4
        /*0008*/ 	.word	0x00000000
	.align		4
        /*000c*/ 	.word	0xfffffffe
	.align		4
        /*0010*/ 	.word	0x00000000
	.align		4
        /*0014*/ 	.word	0xfffffffd
	.align		4
        /*0018*/ 	.word	0x00000000
	.align		4
        /*001c*/ 	.word	0xfffffffc


//--------------------- .text._Z28single_step_gradient_descentPfS_S_S_iff --------------------------
	.section	.text._Z28single_step_gradient_descentPfS_S_S_iff,"ax",@progbits
	.align	128
        .global         _Z28single_step_gradient_descentPfS_S_S_iff
        .type           _Z28single_step_gradient_descentPfS_S_S_iff,@function
        .size           _Z28single_step_gradient_descentPfS_S_S_iff,(.L_x_1 - _Z28single_step_gradient_descentPfS_S_S_iff)
        .other          _Z28single_step_gradient_descentPfS_S_S_iff,@"STO_CUDA_ENTRY STV_DEFAULT"
_Z28single_step_gradient_descentPfS_S_S_iff:
.text._Z28single_step_gradient_descentPfS_S_S_iff:
[----:B------:R-:W-:Y:S01]  /*0000*/  LDC R1, c[0x0][0x37c] ;  /* 0x0000df00ff017b82 */ /* 0x000fe20000000800 */
[----:B------:R-:W0:Y:S01]  /*0010*/  S2R R11, SR_TID.X ;  /* 0x00000000000b7919 */ /* 0x000e220000002100 */
[----:B------:R-:W0:Y:S01]  /*0020*/  LDCU UR4, c[0x0][0x360] ;  /* 0x00006c00ff0477ac */ /* 0x000e220008000800 */
[----:B------:R-:W0:Y:S01]  /*0030*/  S2R R0, SR_CTAID.X ;  /* 0x0000000000007919 */ /* 0x000e220000002500 */
[----:B------:R-:W1:Y:S01]  /*0040*/  LDCU UR5, c[0x0][0x3a0] ;  /* 0x00007400ff0577ac */ /* 0x000e620008000800 */
[----:B0-----:R-:W-:-:S05]  /*0050*/  IMAD R11, R0, UR4, R11 ;  /* 0x00000004000b7c24 */ /* 0x001fca000f8e020b */
[----:B-1----:R-:W-:-:S13]  /*0060*/  ISETP.GE.AND P0, PT, R11, UR5, PT ;  /* 0x000000050b007c0c */ /* 0x002fda000bf06270 */
[----:B------:R-:W-:Y:S05]  /*0070*/  @P0 EXIT ;  /* 0x000000000000094d */ /* 0x000fea0003800000 */
[----:B------:R-:W0:Y:S01]  /*0080*/  LDC.64 R2, c[0x0][0x380] ;  /* 0x0000e000ff027b82 */ /* 0x000e220000000a00 */
[----:B------:R-:W1:Y:S01]  /*0090*/  LDCU.64 UR4, c[0x0][0x358] ;  /* 0x00006b00ff0477ac */ /* 0x000e620008000a00 */
[----:B------:R-:W2:Y:S06]  /*00a0*/  LDCU UR6, c[0x0][0x3a8] ;  /* 0x00007500ff0677ac */ /* 0x000eac0008000800 */
[----:B------:R-:W3:Y:S08]  /*00b0*/  LDC.64 R4, c[0x0][0x388] ;  /* 0x0000e200ff047b82 */ /* 0x000ef00000000a00 */
[----:B------:R-:W2:Y:S01]  /*00c0*/  LDC R13, c[0x0][0x3a4] ;  /* 0x0000e900ff0d7b82 */ /* 0x000ea20000000800 */
[----:B0-----:R-:W-:-:S07]  /*00d0*/  IMAD.WIDE R2, R11, 0x4, R2 ;  /* 0x000000040b027825 */ /* 0x001fce00078e0202 */
[----:B------:R-:W0:Y:S01]  /*00e0*/  LDC.64 R6, c[0x0][0x390] ;  /* 0x0000e400ff067b82 */ /* 0x000e220000000a00 */
[----:B-1----:R-:W2:Y:S01]  /*00f0*/  LDG.E R2, desc[UR4][R2.64] ;  /* 0x0000000402027981 */ /* 0x002ea2000c1e1900 */
[----:B---3--:R-:W-:-:S06]  /*0100*/  IMAD.WIDE R4, R11, 0x4, R4 ;  /* 0x000000040b047825 */ /* 0x008fcc00078e0204 */
[----:B------:R-:W1:Y:S01]  /*0110*/  LDC.64 R8, c[0x0][0x398] ;  /* 0x0000e600ff087b82 */ /* 0x000e620000000a00 */
[----:B------:R-:W3:Y:S01]  /*0120*/  LDG.E R5, desc[UR4][R4.64] ;  /* 0x0000000404057981 */ /* 0x000ee2000c1e1900 */
[----:B0-----:R-:W-:-:S04]  /*0130*/  IMAD.WIDE R6, R11, 0x4, R6 ;  /* 0x000000040b067825 */ /* 0x001fc800078e0206 */
[----:B--2---:R-:W-:-:S04]  /*0140*/  FFMA R0, R2, UR6, R13 ;  /* 0x0000000602007c23 */ /* 0x004fc8000800000d */
[----:B---3--:R-:W-:-:S04]  /*0150*/  FADD R0, R0, -R5 ;  /* 0x8000000500007221 */ /* 0x008fc80000000000 */
[----:B------:R-:W-:-:S04]  /*0160*/  FADD R13, R0, R0 ;  /* 0x00000000000d7221 */ /* 0x000fc80000000000 */
[----:B------:R-:W-:Y:S01]  /*0170*/  FMUL R15, R2, R13 ;  /* 0x0000000d020f7220 */ /* 0x000fe20000400000 */
[----:B-1----:R-:W-:-:S04]  /*0180*/  IMAD.WIDE R2, R11, 0x4, R8 ;  /* 0x000000040b027825 */ /* 0x002fc800078e0208 */
[----:B------:R-:W-:Y:S04]  /*0190*/  STG.E desc[UR4][R6.64], R15 ;  /* 0x0000000f06007986 */ /* 0x000fe8000c101904 */
[----:B------:R-:W-:Y:S01]  /*01a0*/  STG.E desc[UR4][R2.64], R13 ;  /* 0x0000000d02007986 */ /* 0x000fe2000c101904 */
[----:B------:R-:W-:Y:S05]  /*01b0*/  EXIT ;  /* 0x000000000000794d */ /* 0x000fea0003800000 */
.L_x_0:
[----:B------:R-:W-:-:S00]  /*01c0*/  BRA `(.L_x_0) ;  /* 0xfffffffc00fc7947 */ /* 0x000fc0000383ffff */
[----:B------:R-:W-:-:S00]  /*01d0*/  NOP ;  /* 0x0000000000007918 */ /* 0x000fc00000000000 */
        /* <DEDUP_REMOVED lines=10> */
.L_x_1:


//--------------------- .nv.shared.reserved.0     --------------------------
	.section	.nv.shared.reserved.0,"aw",@nobits
	.weak		__nv_reservedSMEM_offset_0_alias
	.size		__nv_reservedSMEM_offset_0_alias, 0, 64
	.other		__nv_reservedSMEM_offset_0_alias,@"STO_CUDA_RESERVED_SHARED STV_DEFAULT"
__nv_reservedSMEM_offset_0_alias:
	.zero		0
	.zero		64


//--------------------- .nv.constant0._Z28single_step_gradient_descentPfS_S_S_iff --------------------------
	.section	.nv.constant0._Z28single_step_gradient_descentPfS_S_S_iff,"a",@progbits
	.sectionflags	@""
	.align	4
.nv.constant0._Z28single_step_gradient_descentPfS_S_S_iff:
	.zero		940


//--------------------- SYMBOLS --------------------------

	.type		.nv.reservedSmem.offset0,@object
	.size		.nv.reservedSmem.offset0,0x4
